//
// Generated by NVIDIA NVVM Compiler
//
// Compiler Build ID: CL-36424714
// Cuda compilation tools, release 13.0, V13.0.88
// Based on NVVM 20.0.0
//

.version 9.0
.target sm_100
.address_size 64

	// .globl	_Z22linearAlgebraOperationPfS_fi

.visible .entry _Z22linearAlgebraOperationPfS_fi(
	.param .u64 .ptr .align 1 _Z22linearAlgebraOperationPfS_fi_param_0,
	.param .u64 .ptr .align 1 _Z22linearAlgebraOperationPfS_fi_param_1,
	.param .f32 _Z22linearAlgebraOperationPfS_fi_param_2,
	.param .u32 _Z22linearAlgebraOperationPfS_fi_param_3
)
{
	.reg .pred 	%p<2>;
	.reg .b32 	%r<6>;
	.reg .b32 	%f<5>;
	.reg .b64 	%rd<8>;

	ld.param.u64 	%rd1, [_Z22linearAlgebraOperationPfS_fi_param_0];
	ld.param.u64 	%rd2, [_Z22linearAlgebraOperationPfS_fi_param_1];
	ld.param.f32 	%f1, [_Z22linearAlgebraOperationPfS_fi_param_2];
	ld.param.u32 	%r2, [_Z22linearAlgebraOperationPfS_fi_param_3];
	mov.u32 	%r3, %tid.x;
	mov.u32 	%r4, %ctaid.x;
	mov.u32 	%r5, %ntid.x;
	mad.lo.s32 	%r1, %r4, %r5, %r3;
	setp.ge.s32 	%p1, %r1, %r2;
	@%p1 bra 	$L__BB0_2;
	cvta.to.global.u64 	%rd3, %rd1;
	cvta.to.global.u64 	%rd4, %rd2;
	mul.wide.s32 	%rd5, %r1, 4;
	add.s64 	%rd6, %rd3, %rd5;
	ld.global.f32 	%f2, [%rd6];
	add.s64 	%rd7, %rd4, %rd5;
	ld.global.f32 	%f3, [%rd7];
	fma.rn.f32 	%f4, %f1, %f2, %f3;
	st.global.f32 	[%rd7], %f4;
$L__BB0_2:
	ret;

}


// ===== COMPILED SASS (sm_100) =====

	.target	sm_100

	.elftype	@"ET_EXEC"


//--------------------- .note.nv.tkinfo           --------------------------
	.section	.note.nv.tkinfo,"",@"SHT_NOTE"
	.sectionflags	@"SHF_NOTE_NV_TKINFO"
	.tkinfo
        /*0018*/ 	.word	0x00000002
        /*0030*/ 	.string	""
        /*0030*/ 	.string	"ptxas"
        /*0030*/ 	.string	"Cuda compilation tools, release 13.0, V13.0.88"
        /*0030*/ 	.string	"Build cuda_13.0.r13.0/compiler.36424714_0"
        /*0030*/ 	.string	"-arch sm_100 -m 64 "



//--------------------- .note.nv.cuinfo           --------------------------
	.section	.note.nv.cuinfo,"",@"SHT_NOTE"
	.sectionflags	@"SHF_NOTE_NV_CUINFO"
        /*0018*/ 	.short	0x0002
        /*001a*/ 	.short	0x0064
        /*001c*/ 	.short	0x0082
	.zero		2


//--------------------- .nv.info                  --------------------------
	.section	.nv.info,"",@"SHT_CUDA_INFO"
	.align	4


	//----- nvinfo : EIATTR_REGCOUNT
	.align		4
        /*0000*/ 	.byte	0x04, 0x2f
        /*0002*/ 	.short	(.L_1 - .L_0)
	.align		4
.L_0:
        /*0004*/ 	.word	index@(_Z22linearAlgebraOperationPfS_fi)
        /*0008*/ 	.word	0x0000000a


	//----- nvinfo : EIATTR_FRAME_SIZE
	.align		4
.L_1:
        /*000c*/ 	.byte	0x04, 0x11
        /*000e*/ 	.short	(.L_3 - .L_2)
	.align		4
.L_2:
        /*0010*/ 	.word	index@(_Z22linearAlgebraOperationPfS_fi)
        /*0014*/ 	.word	0x00000000


	//----- nvinfo : EIATTR_MIN_STACK_SIZE
	.align		4
.L_3:
        /*0018*/ 	.byte	0x04, 0x12
        /*001a*/ 	.short	(.L_5 - .L_4)
	.align		4
.L_4:
        /*001c*/ 	.word	index@(_Z22linearAlgebraOperationPfS_fi)
        /*0020*/ 	.word	0x00000000
.L_5:


//--------------------- .nv.compat                --------------------------
	.section	.nv.compat,"",@"SHT_CUDA_COMPAT_INFO"
	.align	4
        /*0000*/ 	.byte	0x02, 0x09, 0x00, 0x00, 0x02, 0x02, 0x01, 0x00, 0x02, 0x05, 0x05, 0x00, 0x03, 0x07, 0x01, 0x01
        /*0010*/ 	.byte	0x02, 0x03, 0x00, 0x00, 0x02, 0x06, 0x01, 0x00, 0x04, 0x0b, 0x08, 0x00, 0x09, 0x00, 0x00, 0x00
        /*0020*/ 	.byte	0x00, 0x00, 0x00, 0x00


//--------------------- .nv.info._Z22linearAlgebraOperationPfS_fi --------------------------
	.section	.nv.info._Z22linearAlgebraOperationPfS_fi,"",@"SHT_CUDA_INFO"
	.sectionflags	@""
	.align	4


	//----- nvinfo : EIATTR_CUDA_API_VERSION
	.align		4
        /*0000*/ 	.byte	0x04, 0x37
        /*0002*/ 	.short	(.L_7 - .L_6)
.L_6:
        /*0004*/ 	.word	0x00000082


	//----- nvinfo : EIATTR_KPARAM_INFO
	.align		4
.L_7:
        /*0008*/ 	.byte	0x04, 0x17
        /*000a*/ 	.short	(.L_9 - .L_8)
.L_8:
        /*000c*/ 	.word	0x00000000
        /*0010*/ 	.short	0x0003
        /*0012*/ 	.short	0x0014
        /*0014*/ 	.byte	0x00, 0xf0, 0x11, 0x00


	//----- nvinfo : EIATTR_KPARAM_INFO
	.align		4
.L_9:
        /*0018*/ 	.byte	0x04, 0x17
        /*001a*/ 	.short	(.L_11 - .L_10)
.L_10:
        /*001c*/ 	.word	0x00000000
        /*0020*/ 	.short	0x0002
        /*0022*/ 	.short	0x0010
        /*0024*/ 	.byte	0x00, 0xf0, 0x11, 0x00


	//----- nvinfo : EIATTR_KPARAM_INFO
	.align		4
.L_11:
        /*0028*/ 	.byte	0x04, 0x17
        /*002a*/ 	.short	(.L_13 - .L_12)
.L_12:
        /*002c*/ 	.word	0x00000000
        /*0030*/ 	.short	0x0001
        /*0032*/ 	.short	0x0008
        /*0034*/ 	.byte	0x00, 0xf5, 0x21, 0x00


	//----- nvinfo : EIATTR_KPARAM_INFO
	.align		4
.L_13:
        /*0038*/ 	.byte	0x04, 0x17
        /*003a*/ 	.short	(.L_15 - .L_14)
.L_14:
        /*003c*/ 	.word	0x00000000
        /*0040*/ 	.short	0x0000
        /*0042*/ 	.short	0x0000
        /*0044*/ 	.byte	0x00, 0xf5, 0x21, 0x00


	//----- nvinfo : EIATTR_SPARSE_MMA_MASK
	.align		4
.L_15:
        /*0048*/ 	.byte	0x03, 0x50
        /*004a*/ 	.short	0x0000


	//----- nvinfo : EIATTR_MAXREG_COUNT
	.align		4
        /*004c*/ 	.byte	0x03, 0x1b
        /*004e*/ 	.short	0x00ff


	//----- nvinfo : EIATTR_MERCURY_ISA_VERSION
	.align		4
        /*0050*/ 	.byte	0x03, 0x5f
        /*0052*/ 	.short	0x0101


	//----- nvinfo : EIATTR_VRC_CTA_INIT_COUNT
	.align		4
        /*0054*/ 	.byte	0x02, 0x4a
	.zero		1
	.zero		1


	//----- nvinfo : EIATTR_EXIT_INSTR_OFFSETS
	.align		4
        /*0058*/ 	.byte	0x04, 0x1c
        /*005a*/ 	.short	(.L_17 - .L_16)


	//   ....[0]....
.L_16:
        /*005c*/ 	.word	0x00000070


	//   ....[1]....
        /*0060*/ 	.word	0x00000120


	//----- nvinfo : EIATTR_CBANK_PARAM_SIZE
	.align		4
.L_17:
        /*0064*/ 	.byte	0x03, 0x19
        /*0066*/ 	.short	0x0018


	//----- nvinfo : EIATTR_PARAM_CBANK
	.align		4
        /*0068*/ 	.byte	0x04, 0x0a
        /*006a*/ 	.short	(.L_19 - .L_18)
	.align		4
.L_18:
        /*006c*/ 	.word	index@(.nv.constant0._Z22linearAlgebraOperationPfS_fi)
        /*0070*/ 	.short	0x0380
        /*0072*/ 	.short	0x0018


	//----- nvinfo : EIATTR_SW_WAR
	.align		4
.L_19:
        /*0074*/ 	.byte	0x04, 0x36
        /*0076*/ 	.short	(.L_21 - .L_20)
.L_20:
        /*0078*/ 	.word	0x00000008
.L_21:


//--------------------- .nv.callgraph             --------------------------
	.section	.nv.callgraph,"",@"SHT_CUDA_CALLGRAPH"
	.align	4
	.sectionentsize	8
	.align		4
        /*0000*/ 	.word	0x00000000
	.align		4
        /*0004*/ 	.word	0xffffffff
	.align		4
        /*0008*/ 	.word	0x00000000
	.align		4
        /*000c*/ 	.word	0xfffffffe
	.align		4
        /*0010*/ 	.word	0x00000000
	.align		4
        /*0014*/ 	.word	0xfffffffd
	.align		4
        /*0018*/ 	.word	0x00000000
	.align		4
        /*001c*/ 	.word	0xfffffffc


//--------------------- .text._Z22linearAlgebraOperationPfS_fi --------------------------
	.section	.text._Z22linearAlgebraOperationPfS_fi,"ax",@progbits
	.align	128
        .global         _Z22linearAlgebraOperationPfS_fi
        .type           _Z22linearAlgebraOperationPfS_fi,@function
        .size           _Z22linearAlgebraOperationPfS_fi,(.L_x_1 - _Z22linearAlgebraOperationPfS_fi)
        .other          _Z22linearAlgebraOperationPfS_fi,@"STO_CUDA_ENTRY STV_DEFAULT"
_Z22linearAlgebraOperationPfS_fi:
.text._Z22linearAlgebraOperationPfS_fi:
[----:B------:R-:W-:Y:S01]  /*0000*/  LDC R1, c[0x0][0x37c] ;  /* 0x0000df00ff017b82 */ /* 0x000fe20000000800 */
[----:B------:R-:W0:Y:S07]  /*0010*/  S2R R7, SR_TID.X ;  /* 0x0000000000077919 */ /* 0x000e2e0000002100 */
[----:B------:R-:W0:Y:S01]  /*0020*/  S2UR UR4, SR_CTAID.X ;  /* 0x00000000000479c3 */ /* 0x000e220000002500 */
[----:B------:R-:W1:Y:S07]  /*0030*/  LDCU UR5, c[0x0][0x394] ;  /* 0x00007280ff0577ac */ /* 0x000e6e0008000800 */
[----:B------:R-:W0:Y:S02]  /*0040*/  LDC R0, c[0x0][0x360] ;  /* 0x0000d800ff007b82 */ /* 0x000e240000000800 */
[----:B0-----:R-:W-:-:S05]  /*0050*/  IMAD R7, R0, UR4, R7 ;  /* 0x0000000400077c24 */ /* 0x001fca000f8e0207 */
[----:B-1----:R-:W-:-:S13]  /*0060*/  ISETP.GE.AND P0, PT, R7, UR5, PT ;  /* 0x0000000507007c0c */ /* 0x002fda000bf06270 */
[----:B------:R-:W-:Y:S05]  /*0070*/  @P0 EXIT ;  /* 0x000000000000094d */ /* 0x000fea0003800000 */
[----:B------:R-:W0:Y:S01]  /*0080*/  LDC.64 R2, c[0x0][0x380] ;  /* 0x0000e000ff027b82 */ /* 0x000e220000000a00 */
[----:B------:R-:W1:Y:S01]  /*0090*/  LDCU.64 UR4, c[0x0][0x358] ;  /* 0x00006b00ff0477ac */ /* 0x000e620008000a00 */
[----:B------:R-:W2:Y:S06]  /*00a0*/  LDCU UR6, c[0x0][0x390] ;  /* 0x00007200ff0677ac */ /* 0x000eac0008000800 */
[----:B------:R-:W3:Y:S01]  /*00b0*/  LDC.64 R4, c[0x0][0x388] ;  /* 0x0000e200ff047b82 */ /* 0x000ee20000000a00 */
[----:B0-----:R-:W-:-:S06]  /*00c0*/  IMAD.WIDE R2, R7, 0x4, R2 ;  /* 0x0000000407027825 */ /* 0x001fcc00078e0202 */
[----:B-1----:R-:W2:Y:S01]  /*00d0*/  LDG.E R2, desc[UR4][R2.64] ;  /* 0x0000000402027981 */ /* 0x002ea2000c1e1900 */
[----:B---3--:R-:W-:-:S05]  /*00e0*/  IMAD.WIDE R4, R7, 0x4, R4 ;  /* 0x0000000407047825 */ /* 0x008fca00078e0204 */
[----:B------:R-:W2:Y:S02]  /*00f0*/  LDG.E R7, desc[UR4][R4.64] ;  /* 0x0000000404077981 */ /* 0x000ea4000c1e1900 */
[----:B--2---:R-:W-:-:S05]  /*0100*/  FFMA R7, R2, UR6, R7 ;  /* 0x0000000602077c23 */ /* 0x004fca0008000007 */
[----:B------:R-:W-:Y:S01]  /*0110*/  STG.E desc[UR4][R4.64], R7 ;  /* 0x0000000704007986 */ /* 0x000fe2000c101904 */
[----:B------:R-:W-:Y:S05]  /*0120*/  EXIT ;  /* 0x000000000000794d */ /* 0x000fea0003800000 */
.L_x_0:
[----:B------:R-:W-:-:S00]  /*0130*/  BRA `(.L_x_0) ;  /* 0xfffffffc00fc7947 */ /* 0x000fc0000383ffff */
[----:B------:R-:W-:-:S00]  /*0140*/  NOP ;  /* 0x0000000000007918 */ /* 0x000fc00000000000 */
        /* <DEDUP_REMOVED lines=11> */
.L_x_1:


//--------------------- .nv.shared.reserved.0     --------------------------
	.section	.nv.shared.reserved.0,"aw",@nobits
	.weak		__nv_reservedSMEM_offset_0_alias
	.size		__nv_reservedSMEM_offset_0_alias, 0, 64
	.other		__nv_reservedSMEM_offset_0_alias,@"STO_CUDA_RESERVED_SHARED STV_DEFAULT"
__nv_reservedSMEM_offset_0_alias:
	.zero		0
	.zero		64


//--------------------- .nv.constant0._Z22linearAlgebraOperationPfS_fi --------------------------
	.section	.nv.constant0._Z22linearAlgebraOperationPfS_fi,"a",@progbits
	.sectionflags	@""
	.align	4
.nv.constant0._Z22linearAlgebraOperationPfS_fi:
	.zero		920


//--------------------- SYMBOLS --------------------------

	.type		.nv.reservedSmem.offset0,@object
	.size		.nv.reservedSmem.offset0,0x4
